	.headerflags	@"EF_CUDA_TEXMODE_UNIFIED EF_CUDA_64BIT_ADDRESS EF_CUDA_ACCELERATORS EF_CUDA_SM90 EF_CUDA_VIRTUAL_SM(EF_CUDA_SM90)"
	.elftype	@"ET_EXEC"


//--------------------- .nv.info                  --------------------------
	.section	.nv.info,"",@"SHT_CUDA_INFO"
	.align	4


	//----- nvinfo : EIATTR_REGCOUNT
	.align		4
        /*0000*/ 	.byte	0x04, 0x2f
        /*0002*/ 	.short	(.L_1 - .L_0)
	.align		4
.L_0:
        /*0004*/ 	.word	index@(triton_poi_fused__safe_softmax_add_ones_scalar_tensor_tril_where_2)
        /*0008*/ 	.word	0x00000018


	//----- nvinfo : EIATTR_MIN_STACK_SIZE
	.align		4
.L_1:
        /*000c*/ 	.byte	0x04, 0x12
        /*000e*/ 	.short	(.L_3 - .L_2)
	.align		4
.L_2:
        /*0010*/ 	.word	index@(triton_poi_fused__safe_softmax_add_ones_scalar_tensor_tril_where_2)
        /*0014*/ 	.word	0x00000000


	//----- nvinfo : EIATTR_FRAME_SIZE
	.align		4
.L_3:
        /*0018*/ 	.byte	0x04, 0x11
        /*001a*/ 	.short	(.L_5 - .L_4)
	.align		4
.L_4:
        /*001c*/ 	.word	index@(triton_poi_fused__safe_softmax_add_ones_scalar_tensor_tril_where_2)
        /*0020*/ 	.word	0x00000000


	//----- nvinfo : EIATTR_MIN_STACK_SIZE
	.align		4
.L_5:
        /*0024*/ 	.byte	0x04, 0x12
        /*0026*/ 	.short	(.L_7 - .L_6)
	.align		4
.L_6:
        /*0028*/ 	.word	index@(triton_poi_fused__safe_softmax_add_ones_scalar_tensor_tril_where_2)
        /*002c*/ 	.word	0x00000000
.L_7:


//--------------------- .nv.info.triton_poi_fused__safe_softmax_add_ones_scalar_tensor_tril_where_2 --------------------------
	.section	.nv.info.triton_poi_fused__safe_softmax_add_ones_scalar_tensor_tril_where_2,"",@"SHT_CUDA_INFO"
	.sectionflags	@""
	.align	4


	//----- nvinfo : EIATTR_CUDA_API_VERSION
	.align		4
        /*0000*/ 	.byte	0x04, 0x37
        /*0002*/ 	.short	(.L_9 - .L_8)
.L_8:
        /*0004*/ 	.word	0x0000007c


	//----- nvinfo : EIATTR_KPARAM_INFO
	.align		4
.L_9:
        /*0008*/ 	.byte	0x04, 0x17
        /*000a*/ 	.short	(.L_11 - .L_10)
.L_10:
        /*000c*/ 	.word	0x00000000
        /*0010*/ 	.short	0x0004
        /*0012*/ 	.short	0x0020
        /*0014*/ 	.byte	0x00, 0xf0, 0x11, 0x00


	//----- nvinfo : EIATTR_KPARAM_INFO
	.align		4
.L_11:
        /*0018*/ 	.byte	0x04, 0x17
        /*001a*/ 	.short	(.L_13 - .L_12)
.L_12:
        /*001c*/ 	.word	0x00000000
        /*0020*/ 	.short	0x0003
        /*0022*/ 	.short	0x0018
        /*0024*/ 	.byte	0x00, 0xf4, 0x21, 0x00


	//----- nvinfo : EIATTR_KPARAM_INFO
	.align		4
.L_13:
        /*0028*/ 	.byte	0x04, 0x17
        /*002a*/ 	.short	(.L_15 - .L_14)
.L_14:
        /*002c*/ 	.word	0x00000000
        /*0030*/ 	.short	0x0002
        /*0032*/ 	.short	0x0010
        /*0034*/ 	.byte	0x00, 0xf4, 0x21, 0x00


	//----- nvinfo : EIATTR_KPARAM_INFO
	.align		4
.L_15:
        /*0038*/ 	.byte	0x04, 0x17
        /*003a*/ 	.short	(.L_17 - .L_16)
.L_16:
        /*003c*/ 	.word	0x00000000
        /*0040*/ 	.short	0x0001
        /*0042*/ 	.short	0x0008
        /*0044*/ 	.byte	0x00, 0xf4, 0x21, 0x00


	//----- nvinfo : EIATTR_KPARAM_INFO
	.align		4
.L_17:
        /*0048*/ 	.byte	0x04, 0x17
        /*004a*/ 	.short	(.L_19 - .L_18)
.L_18:
        /*004c*/ 	.word	0x00000000
        /*0050*/ 	.short	0x0000
        /*0052*/ 	.short	0x0000
        /*0054*/ 	.byte	0x00, 0xf4, 0x21, 0x00


	//----- nvinfo : EIATTR_SPARSE_MMA_MASK
	.align		4
.L_19:
        /*0058*/ 	.byte	0x03, 0x50
        /*005a*/ 	.short	0x0000


	//----- nvinfo : EIATTR_MAXREG_COUNT
	.align		4
        /*005c*/ 	.byte	0x03, 0x1b
        /*005e*/ 	.short	0x00ff


	//----- nvinfo : EIATTR_EXIT_INSTR_OFFSETS
	.align		4
        /*0060*/ 	.byte	0x04, 0x1c
        /*0062*/ 	.short	(.L_21 - .L_20)


	//   ....[0]....
.L_20:
        /*0064*/ 	.word	0x00000a60


	//   ....[1]....
        /*0068*/ 	.word	0x00000a80


	//----- nvinfo : EIATTR_REQNTID
	.align		4
.L_21:
        /*006c*/ 	.byte	0x04, 0x10
        /*006e*/ 	.short	(.L_23 - .L_22)
.L_22:
        /*0070*/ 	.word	0x00000020
        /*0074*/ 	.word	0x00000001
        /*0078*/ 	.word	0x00000001


	//----- nvinfo : EIATTR_CBANK_PARAM_SIZE
	.align		4
.L_23:
        /*007c*/ 	.byte	0x03, 0x19
        /*007e*/ 	.short	0x0024


	//----- nvinfo : EIATTR_PARAM_CBANK
	.align		4
        /*0080*/ 	.byte	0x04, 0x0a
        /*0082*/ 	.short	(.L_25 - .L_24)
	.align		4
.L_24:
        /*0084*/ 	.word	index@(.nv.constant0.triton_poi_fused__safe_softmax_add_ones_scalar_tensor_tril_where_2)
        /*0088*/ 	.short	0x0210
        /*008a*/ 	.short	0x0024


	//----- nvinfo : EIATTR_SW_WAR
	.align		4
.L_25:
        /*008c*/ 	.byte	0x04, 0x36
        /*008e*/ 	.short	(.L_27 - .L_26)
.L_26:
        /*0090*/ 	.word	0x00000008
.L_27:


//--------------------- .nv.callgraph             --------------------------
	.section	.nv.callgraph,"",@"SHT_CUDA_CALLGRAPH"
	.align	4
	.sectionentsize	8
	.align		4
        /*0000*/ 	.word	0x00000000
	.align		4
        /*0004*/ 	.word	0xffffffff
	.align		4
        /*0008*/ 	.word	0x00000000
	.align		4
        /*000c*/ 	.word	0xfffffffe
	.align		4
        /*0010*/ 	.word	0x00000000
	.align		4
        /*0014*/ 	.word	0xfffffffd
	.align		4
        /*0018*/ 	.word	0x00000000
	.align		4
        /*001c*/ 	.word	0xfffffffc


//--------------------- .text.triton_poi_fused__safe_softmax_add_ones_scalar_tensor_tril_where_2 --------------------------
	.section	.text.triton_poi_fused__safe_softmax_add_ones_scalar_tensor_tril_where_2,"ax",@progbits
	.align	128
        .global         triton_poi_fused__safe_softmax_add_ones_scalar_tensor_tril_where_2
        .type           triton_poi_fused__safe_softmax_add_ones_scalar_tensor_tril_where_2,@function
        .size           triton_poi_fused__safe_softmax_add_ones_scalar_tensor_tril_where_2,(.L_x_1 - triton_poi_fused__safe_softmax_add_ones_scalar_tensor_tril_where_2)
        .other          triton_poi_fused__safe_softmax_add_ones_scalar_tensor_tril_where_2,@"STO_CUDA_ENTRY STV_DEFAULT"
triton_poi_fused__safe_softmax_add_ones_scalar_tensor_tril_where_2:
.text.triton_poi_fused__safe_softmax_add_ones_scalar_tensor_tril_where_2:
[----:B------:R-:W0:Y:S02]  /*0000*/  LDC R1, c[0x0][0x28] ;  /* 0x00000a00ff017b82 */ /* 0x000e240000000800 */
[----:B------:R-:W1:Y:S01]  /*0010*/  S2R R0, SR_TID.X ;  /* 0x0000000000007919 */ /* 0x000e620000002100 */
[----:B------:R-:W2:Y:S01]  /*0020*/  LDC.64 R2, c[0x0][0x210] ;  /* 0x00008400ff027b82 */ /* 0x000ea20000000a00 */
[----:B------:R-:W-:Y:S02]  /*0030*/  CS2R R10, SRZ ;  /* 0x00000000000a7805 */ /* 0x000fe4000001ff00 */
[----:B------:R-:W-:Y:S01]  /*0040*/  CS2R R12, SRZ ;  /* 0x00000000000c7805 */ /* 0x000fe2000001ff00 */
[----:B------:R-:W3:Y:S01]  /*0050*/  S2R R9, SR_CTAID.X ;  /* 0x0000000000097919 */ /* 0x000ee20000002500 */
[----:B------:R-:W-:Y:S01]  /*0060*/  ULDC.64 UR4, c[0x0][0x208] ;  /* 0x0000820000047ab9 */ /* 0x000fe20000000a00 */
[----:B------:R-:W-:Y:S02]  /*0070*/  CS2R R14, SRZ ;  /* 0x00000000000e7805 */ /* 0x000fe4000001ff00 */
[----:B------:R-:W-:Y:S01]  /*0080*/  CS2R R16, SRZ ;  /* 0x0000000000107805 */ /* 0x000fe2000001ff00 */
[----:B------:R-:W-:Y:S01]  /*0090*/  ULDC.64 UR6, c[0x0][0x228] ;  /* 0x00008a0000067ab9 */ /* 0x000fe20000000a00 */
[----:B-1----:R-:W-:-:S05]  /*00a0*/  IMAD.SHL.U32 R0, R0, 0x2, RZ ;  /* 0x0000000200007824 */ /* 0x002fca00078e00ff */
[----:B------:R-:W-:-:S05]  /*00b0*/  LOP3.LUT R0, R0, 0x3e, RZ, 0xc0, !PT ;  /* 0x0000003e00007812 */ /* 0x000fca00078ec0ff */
[----:B---3--:R-:W-:-:S04]  /*00c0*/  IMAD R0, R9, 0x40, R0 ;  /* 0x0000004009007824 */ /* 0x008fc800078e0200 */
[C---:B------:R-:W-:Y:S01]  /*00d0*/  VIADD R6, R0.reuse, 0x1 ;  /* 0x0000000100067836 */ /* 0x040fe20000000000 */
[C---:B------:R-:W-:Y:S01]  /*00e0*/  ISETP.GE.AND P0, PT, R0.reuse, 0x40, PT ;  /* 0x000000400000780c */ /* 0x040fe20003f06270 */
[----:B------:R-:W-:Y:S02]  /*00f0*/  IMAD.SHL.U32 R7, R0, 0x4, RZ ;  /* 0x0000000400077824 */ /* 0x000fe400078e00ff */
[----:B------:R-:W-:-:S04]  /*0100*/  IMAD.SHL.U32 R5, R6, 0x4, RZ ;  /* 0x0000000406057824 */ /* 0x000fc800078e00ff */
[----:B--2---:R-:W-:-:S04]  /*0110*/  IMAD.WIDE R4, R5, 0x4, R2 ;  /* 0x0000000405047825 */ /* 0x004fc800078e0202 */
[----:B------:R-:W-:Y:S02]  /*0120*/  IMAD.WIDE R2, R7, 0x4, R2 ;  /* 0x0000000407027825 */ /* 0x000fe400078e0202 */
[----:B------:R-:W2:Y:S04]  /*0130*/  @!P0 LDG.E.EL R11, desc[UR4][R4.64] ;  /* 0x00000004040b8981 */ /* 0x000ea8000c2e1900 */
[----:B------:R-:W3:Y:S04]  /*0140*/  @!P0 LDG.E.EL R13, desc[UR4][R4.64+0x4] ;  /* 0x00000404040d8981 */ /* 0x000ee8000c2e1900 */
[----:B------:R-:W4:Y:S04]  /*0150*/  @!P0 LDG.E.EL R10, desc[UR4][R2.64] ;  /* 0x00000004020a8981 */ /* 0x000f28000c2e1900 */
[----:B------:R-:W5:Y:S04]  /*0160*/  @!P0 LDG.E.EL R12, desc[UR4][R2.64+0x4] ;  /* 0x00000404020c8981 */ /* 0x000f68000c2e1900 */
[----:B------:R-:W5:Y:S04]  /*0170*/  @!P0 LDG.E.EL R15, desc[UR4][R4.64+0x8] ;  /* 0x00000804040f8981 */ /* 0x000f68000c2e1900 */
[----:B------:R-:W5:Y:S04]  /*0180*/  @!P0 LDG.E.EL R14, desc[UR4][R2.64+0x8] ;  /* 0x00000804020e8981 */ /* 0x000f68000c2e1900 */
[----:B------:R1:W5:Y:S04]  /*0190*/  @!P0 LDG.E.EL R17, desc[UR4][R4.64+0xc] ;  /* 0x00000c0404118981 */ /* 0x000368000c2e1900 */
[----:B------:R1:W5:Y:S01]  /*01a0*/  @!P0 LDG.E.EL R16, desc[UR4][R2.64+0xc] ;  /* 0x00000c0402108981 */ /* 0x000362000c2e1900 */
[----:B------:R-:W-:-:S04]  /*01b0*/  SHF.R.S32.HI R7, RZ, 0x19, R9 ;  /* 0x00000019ff077819 */ /* 0x000fc80000011409 */
[----:B------:R-:W-:-:S04]  /*01c0*/  SGXT R7, R7, 0x1 ;  /* 0x000000010707781a */ /* 0x000fc80000000200 */
[C---:B------:R-:W-:Y:S02]  /*01d0*/  LEA.HI R8, R7.reuse, R6, RZ, 0x2 ;  /* 0x0000000607087211 */ /* 0x040fe400078f10ff */
[----:B------:R-:W-:Y:S02]  /*01e0*/  LEA.HI R7, R7, R0, RZ, 0x2 ;  /* 0x0000000007077211 */ /* 0x000fe400078f10ff */
[----:B------:R-:W-:Y:S02]  /*01f0*/  LOP3.LUT R9, R8, 0xfffffffc, RZ, 0xc0, !PT ;  /* 0xfffffffc08097812 */ /* 0x000fe400078ec0ff */
[----:B------:R-:W-:-:S03]  /*0200*/  LOP3.LUT R7, R7, 0xfffffffc, RZ, 0xc0, !PT ;  /* 0xfffffffc07077812 */ /* 0x000fc600078ec0ff */
[----:B------:R-:W-:Y:S02]  /*0210*/  IMAD.IADD R9, R6, 0x1, -R9 ;  /* 0x0000000106097824 */ /* 0x000fe400078e0a09 */
[----:B------:R-:W-:-:S03]  /*0220*/  IMAD.IADD R7, R0, 0x1, -R7 ;  /* 0x0000000100077824 */ /* 0x000fc600078e0a07 */
[C---:B------:R-:W-:Y:S02]  /*0230*/  ISETP.GT.AND P1, PT, R9.reuse, -0x1, PT ;  /* 0xffffffff0900780c */ /* 0x040fe40003f24270 */
[----:B------:R-:W-:Y:S02]  /*0240*/  ISETP.GT.AND P2, PT, R9, RZ, PT ;  /* 0x000000ff0900720c */ /* 0x000fe40003f44270 */
[----:B-1----:R-:W-:Y:S02]  /*0250*/  FSEL R4, RZ, -INF , P1 ;  /* 0xff800000ff047808 */ /* 0x002fe40000800000 */
[----:B------:R-:W-:Y:S02]  /*0260*/  FSEL R2, RZ, -INF , P2 ;  /* 0xff800000ff027808 */ /* 0x000fe40001000000 */
[C---:B------:R-:W-:Y:S02]  /*0270*/  ISETP.GT.AND P1, PT, R7.reuse, -0x1, PT ;  /* 0xffffffff0700780c */ /* 0x040fe40003f24270 */
[----:B------:R-:W-:-:S02]  /*0280*/  ISETP.GT.AND P2, PT, R7, RZ, PT ;  /* 0x000000ff0700720c */ /* 0x000fc40003f44270 */
[----:B------:R-:W-:Y:S02]  /*0290*/  FSEL R5, RZ, -INF , P1 ;  /* 0xff800000ff057808 */ /* 0x000fe40000800000 */
[----:B------:R-:W-:Y:S02]  /*02a0*/  ISETP.GT.AND P3, PT, R9, 0x1, PT ;  /* 0x000000010900780c */ /* 0x000fe40003f64270 */
[----:B------:R-:W-:Y:S02]  /*02b0*/  FSEL R3, RZ, -INF , P2 ;  /* 0xff800000ff037808 */ /* 0x000fe40001000000 */
[----:B------:R-:W-:Y:S01]  /*02c0*/  ISETP.GT.AND P1, PT, R7, 0x1, PT ;  /* 0x000000010700780c */ /* 0x000fe20003f24270 */
[----:B--2---:R-:W-:Y:S01]  /*02d0*/  FADD R8, R4, R11 ;  /* 0x0000000b04087221 */ /* 0x004fe20000000000 */
[----:B---3--:R-:W-:Y:S01]  /*02e0*/  FADD R13, R2, R13 ;  /* 0x0000000d020d7221 */ /* 0x008fe20000000000 */
[----:B------:R-:W-:-:S03]  /*02f0*/  FSEL R2, RZ, -INF , P3 ;  /* 0xff800000ff027808 */ /* 0x000fc60001800000 */
[C---:B------:R-:W-:Y:S01]  /*0300*/  FSETP.NAN.AND P3, PT, R8.reuse, R8, PT ;  /* 0x000000080800720b */ /* 0x040fe20003f68000 */
[----:B----4-:R-:W-:Y:S01]  /*0310*/  FADD R7, R5, R10 ;  /* 0x0000000a05077221 */ /* 0x010fe20000000000 */
[----:B------:R-:W-:Y:S01]  /*0320*/  FSETP.GT.AND P2, PT, R8, R13, PT ;  /* 0x0000000d0800720b */ /* 0x000fe20003f44000 */
[----:B-----5:R-:W-:-:S03]  /*0330*/  FADD R12, R3, R12 ;  /* 0x0000000c030c7221 */ /* 0x020fc60000000000 */
[----:B------:R-:W-:Y:S02]  /*0340*/  FSEL R5, R8, R13, P2 ;  /* 0x0000000d08057208 */ /* 0x000fe40001000000 */
[C---:B------:R-:W-:Y:S01]  /*0350*/  FSETP.NAN.AND P2, PT, R7.reuse, R7, PT ;  /* 0x000000070700720b */ /* 0x040fe20003f48000 */
[----:B------:R-:W-:Y:S01]  /*0360*/  FADD R18, R2, R15 ;  /* 0x0000000f02127221 */ /* 0x000fe20000000000 */
[----:B------:R-:W-:Y:S02]  /*0370*/  FSEL R3, R8, R5, P3 ;  /* 0x0000000508037208 */ /* 0x000fe40001800000 */
[----:B------:R-:W-:Y:S02]  /*0380*/  FSEL R5, RZ, -INF , P1 ;  /* 0xff800000ff057808 */ /* 0x000fe40000800000 */
[CC--:B------:R-:W-:Y:S02]  /*0390*/  FSETP.GT.AND P1, PT, R7.reuse, R12.reuse, PT ;  /* 0x0000000c0700720b */ /* 0x0c0fe40003f24000 */
[----:B------:R-:W-:Y:S01]  /*03a0*/  FSEL R2, R7, R12, P2 ;  /* 0x0000000c07027208 */ /* 0x000fe20001000000 */
[----:B------:R-:W-:Y:S01]  /*03b0*/  FADD R5, R5, R14 ;  /* 0x0000000e05057221 */ /* 0x000fe20000000000 */
[----:B------:R-:W-:-:S02]  /*03c0*/  FSETP.GT.AND P2, PT, R3, R18, PT ;  /* 0x000000120300720b */ /* 0x000fc40003f44000 */
[----:B------:R-:W-:Y:S02]  /*03d0*/  FSEL R2, R7, R2, P1 ;  /* 0x0000000207027208 */ /* 0x000fe40000800000 */
[----:B------:R-:W-:Y:S01]  /*03e0*/  ISETP.NE.AND P3, PT, R9, 0x3, PT ;  /* 0x000000030900780c */ /* 0x000fe20003f65270 */
[----:B------:R-:W-:Y:S01]  /*03f0*/  FADD R9, R16, -INF ;  /* 0xff80000010097421 */ /* 0x000fe20000000000 */
[----:B------:R-:W-:Y:S02]  /*0400*/  FSETP.GT.AND P1, PT, R2, R5, PT ;  /* 0x000000050200720b */ /* 0x000fe40003f24000 */
[----:B------:R-:W-:Y:S02]  /*0410*/  FSEL R4, RZ, -INF , !P3 ;  /* 0xff800000ff047808 */ /* 0x000fe40005800000 */
[C---:B------:R-:W-:Y:S02]  /*0420*/  FSETP.NAN.AND P3, PT, R3.reuse, R3, PT ;  /* 0x000000030300720b */ /* 0x040fe40003f68000 */
[----:B------:R-:W-:Y:S01]  /*0430*/  FSETP.NEU.AND P5, PT, R18, -INF , PT ;  /* 0xff8000001200780b */ /* 0x000fe20003fad000 */
[----:B------:R-:W-:Y:S01]  /*0440*/  FADD R14, R4, R17 ;  /* 0x00000011040e7221 */ /* 0x000fe20000000000 */
[----:B------:R-:W-:-:S02]  /*0450*/  @!P2 FSEL R3, R3, R18, P3 ;  /* 0x000000120303a208 */ /* 0x000fc40001800000 */
[C---:B------:R-:W-:Y:S02]  /*0460*/  FSETP.NAN.AND P2, PT, R2.reuse, R2, PT ;  /* 0x000000020200720b */ /* 0x040fe40003f48000 */
[C---:B------:R-:W-:Y:S02]  /*0470*/  FSETP.GT.AND P3, PT, R3.reuse, R14, PT ;  /* 0x0000000e0300720b */ /* 0x040fe40003f64000 */
[----:B------:R-:W-:Y:S02]  /*0480*/  @!P1 FSEL R2, R2, R5, P2 ;  /* 0x0000000502029208 */ /* 0x000fe40001000000 */
[----:B------:R-:W-:Y:S02]  /*0490*/  FSETP.NAN.AND P2, PT, R3, R3, PT ;  /* 0x000000030300720b */ /* 0x000fe40003f48000 */
[----:B------:R-:W-:Y:S02]  /*04a0*/  FSETP.GT.AND P1, PT, R2, R9, PT ;  /* 0x000000090200720b */ /* 0x000fe40003f24000 */
[----:B------:R-:W-:-:S02]  /*04b0*/  SEL R19, RZ, 0x4, !P5 ;  /* 0x00000004ff137807 */ /* 0x000fc40006800000 */
[----:B------:R-:W-:-:S03]  /*04c0*/  FSETP.NEU.AND P5, PT, R7, -INF , PT ;  /* 0xff8000000700780b */ /* 0x000fc60003fad000 */
[----:B------:R-:W-:Y:S02]  /*04d0*/  @!P3 FSEL R3, R3, R14, P2 ;  /* 0x0000000e0303b208 */ /* 0x000fe40001000000 */
[----:B------:R-:W-:Y:S02]  /*04e0*/  FSETP.NAN.AND P2, PT, R2, R2, PT ;  /* 0x000000020200720b */ /* 0x000fe40003f48000 */
[C---:B------:R-:W-:Y:S01]  /*04f0*/  FSETP.NEU.AND P3, PT, R13.reuse, -INF , PT ;  /* 0xff8000000d00780b */ /* 0x040fe20003f6d000 */
[--C-:B------:R-:W-:Y:S01]  /*0500*/  FADD R4, R8, -R3.reuse ;  /* 0x8000000308047221 */ /* 0x100fe20000000000 */
[----:B------:R-:W-:Y:S01]  /*0510*/  @!P1 FSEL R2, R2, R9, P2 ;  /* 0x0000000902029208 */ /* 0x000fe20001000000 */
[--C-:B------:R-:W-:Y:S01]  /*0520*/  FADD R18, R18, -R3.reuse ;  /* 0x8000000312127221 */ /* 0x100fe20000000000 */
[----:B------:R-:W-:Y:S01]  /*0530*/  FSETP.NEU.AND P2, PT, R8, -INF , PT ;  /* 0xff8000000800780b */ /* 0x000fe20003f4d000 */
[----:B------:R-:W-:Y:S01]  /*0540*/  FMUL R11, R4, 1.4426950216293334961 ;  /* 0x3fb8aa3b040b7820 */ /* 0x000fe20000400000 */
[--C-:B------:R-:W-:Y:S01]  /*0550*/  FADD R8, R13, -R3.reuse ;  /* 0x800000030d087221 */ /* 0x100fe20000000000 */
[--C-:B------:R-:W-:Y:S01]  /*0560*/  FADD R4, R7, -R2.reuse ;  /* 0x8000000207047221 */ /* 0x100fe20000000000 */
[--C-:B------:R-:W-:Y:S01]  /*0570*/  FADD R6, R12, -R2.reuse ;  /* 0x800000020c067221 */ /* 0x100fe20000000000 */
[----:B------:R-:W-:Y:S01]  /*0580*/  SEL R20, RZ, 0x1, !P2 ;  /* 0x00000001ff147807 */ /* 0x000fe20005000000 */
[----:B------:R-:W-:Y:S01]  /*0590*/  FMUL R16, R8, 1.4426950216293334961 ;  /* 0x3fb8aa3b08107820 */ /* 0x000fe20000400000 */
[----:B------:R-:W-:Y:S01]  /*05a0*/  FMUL R4, R4, 1.4426950216293334961 ;  /* 0x3fb8aa3b04047820 */ /* 0x000fe20000400000 */
[----:B------:R-:W-:Y:S01]  /*05b0*/  FSETP.GEU.AND P4, PT, R11, -126, PT ;  /* 0xc2fc00000b00780b */ /* 0x000fe20003f8e000 */
[----:B------:R-:W-:Y:S01]  /*05c0*/  FMUL R6, R6, 1.4426950216293334961 ;  /* 0x3fb8aa3b06067820 */ /* 0x000fe20000400000 */
[--C-:B------:R-:W-:Y:S01]  /*05d0*/  FADD R8, R5, -R2.reuse ;  /* 0x8000000205087221 */ /* 0x100fe20000000000 */
[----:B------:R-:W-:Y:S01]  /*05e0*/  FSETP.GEU.AND P2, PT, R16, -126, PT ;  /* 0xc2fc00001000780b */ /* 0x000fe20003f4e000 */
[----:B------:R-:W-:Y:S01]  /*05f0*/  FADD R10, R9, -R2 ;  /* 0x80000002090a7221 */ /* 0x000fe20000000000 */
[----:B------:R-:W-:Y:S01]  /*0600*/  FSETP.GEU.AND P6, PT, R4, -126, PT ;  /* 0xc2fc00000400780b */ /* 0x000fe20003fce000 */
[----:B------:R-:W-:Y:S01]  /*0610*/  FMUL R8, R8, 1.4426950216293334961 ;  /* 0x3fb8aa3b08087820 */ /* 0x000fe20000400000 */
[----:B------:R-:W-:Y:S01]  /*0620*/  FSETP.GEU.AND P1, PT, R6, -126, PT ;  /* 0xc2fc00000600780b */ /* 0x000fe20003f2e000 */
[----:B------:R-:W-:Y:S01]  /*0630*/  FMUL R18, R18, 1.4426950216293334961 ;  /* 0x3fb8aa3b12127820 */ /* 0x000fe20000400000 */
[----:B------:R-:W-:Y:S01]  /*0640*/  FMUL R10, R10, 1.4426950216293334961 ;  /* 0x3fb8aa3b0a0a7820 */ /* 0x000fe20000400000 */
[----:B------:R-:W-:Y:S01]  /*0650*/  FADD R7, R14, -R3 ;  /* 0x800000030e077221 */ /* 0x000fe20000000000 */
[----:B------:R-:W-:-:S02]  /*0660*/  SEL R21, RZ, 0x1fffe, !P3 ;  /* 0x0001fffeff157807 */ /* 0x000fc40005800000 */
[----:B------:R-:W-:Y:S01]  /*0670*/  @!P4 FMUL R11, R11, 0.5 ;  /* 0x3f0000000b0bc820 */ /* 0x000fe20000400000 */
[----:B------:R-:W-:Y:S01]  /*0680*/  FSETP.GEU.AND P3, PT, R8, -126, PT ;  /* 0xc2fc00000800780b */ /* 0x000fe20003f6e000 */
[----:B------:R-:W-:Y:S01]  /*0690*/  FMUL R17, R7, 1.4426950216293334961 ;  /* 0x3fb8aa3b07117820 */ /* 0x000fe20000400000 */
[----:B------:R-:W-:Y:S01]  /*06a0*/  @!P2 FMUL R16, R16, 0.5 ;  /* 0x3f0000001010a820 */ /* 0x000fe20000400000 */
[----:B------:R-:W1:Y:S01]  /*06b0*/  MUFU.EX2 R15, R11 ;  /* 0x0000000b000f7308 */ /* 0x000e620000000800 */
[----:B------:R-:W-:Y:S01]  /*06c0*/  @!P6 FMUL R4, R4, 0.5 ;  /* 0x3f0000000404e820 */ /* 0x000fe20000400000 */
[----:B------:R-:W-:Y:S02]  /*06d0*/  IMAD.IADD R20, R20, 0x1, R21 ;  /* 0x0000000114147824 */ /* 0x000fe400078e0215 */
[----:B------:R-:W-:-:S03]  /*06e0*/  @!P1 FMUL R6, R6, 0.5 ;  /* 0x3f00000006069820 */ /* 0x000fc60000400000 */
[----:B------:R-:W-:Y:S01]  /*06f0*/  LOP3.LUT R20, R20, 0x3, RZ, 0xc0, !PT ;  /* 0x0000000314147812 */ /* 0x000fe200078ec0ff */
[----:B------:R-:W2:Y:S02]  /*0700*/  MUFU.EX2 R4, R4 ;  /* 0x0000000400047308 */ /* 0x000ea40000000800 */
[----:B------:R-:W-:Y:S01]  /*0710*/  @!P3 FMUL R8, R8, 0.5 ;  /* 0x3f0000000808b820 */ /* 0x000fe20000400000 */
[----:B-1----:R-:W-:-:S05]  /*0720*/  @!P4 FMUL R15, R15, R15 ;  /* 0x0000000f0f0fc220 */ /* 0x002fca0000400000 */
[----:B------:R1:W3:Y:S01]  /*0730*/  MUFU.EX2 R13, R6 ;  /* 0x00000006000d7308 */ /* 0x0002e20000000800 */
[----:B------:R-:W-:Y:S01]  /*0740*/  FSETP.GEU.AND P4, PT, R10, -126, PT ;  /* 0xc2fc00000a00780b */ /* 0x000fe20003f8e000 */
[----:B--2---:R-:W-:Y:S01]  /*0750*/  @!P6 FMUL R4, R4, R4 ;  /* 0x000000040404e220 */ /* 0x004fe20000400000 */
[----:B------:R-:W-:-:S05]  /*0760*/  FSETP.GEU.AND P6, PT, R18, -126, PT ;  /* 0xc2fc00001200780b */ /* 0x000fca0003fce000 */
[----:B------:R-:W2:Y:S01]  /*0770*/  MUFU.EX2 R16, R16 ;  /* 0x0000001000107308 */ /* 0x000ea20000000800 */
[----:B-1----:R-:W-:Y:S02]  /*0780*/  SEL R6, RZ, 0x1, !P5 ;  /* 0x00000001ff067807 */ /* 0x002fe40006800000 */
[----:B------:R-:W-:-:S03]  /*0790*/  FSETP.NEU.AND P5, PT, R12, -INF , PT ;  /* 0xff8000000c00780b */ /* 0x000fc60003fad000 */
[----:B------:R-:W-:Y:S01]  /*07a0*/  @!P4 FMUL R10, R10, 0.5 ;  /* 0x3f0000000a0ac820 */ /* 0x000fe20000400000 */
[----:B---3--:R-:W-:Y:S01]  /*07b0*/  @!P1 FMUL R13, R13, R13 ;  /* 0x0000000d0d0d9220 */ /* 0x008fe20000400000 */
[----:B------:R-:W-:Y:S01]  /*07c0*/  SEL R7, RZ, 0x1fffe, !P5 ;  /* 0x0001fffeff077807 */ /* 0x000fe20006800000 */
[----:B------:R1:W3:Y:S01]  /*07d0*/  MUFU.EX2 R12, R8 ;  /* 0x00000008000c7308 */ /* 0x0002e20000000800 */
[----:B------:R-:W-:Y:S01]  /*07e0*/  FSETP.GEU.AND P5, PT, R17, -126, PT ;  /* 0xc2fc00001100780b */ /* 0x000fe20003fae000 */
[----:B------:R-:W-:Y:S01]  /*07f0*/  FADD R13, R4, R13 ;  /* 0x0000000d040d7221 */ /* 0x000fe20000000000 */
[----:B------:R-:W-:Y:S01]  /*0800*/  FSETP.NEU.AND P1, PT, R9, -INF , PT ;  /* 0xff8000000900780b */ /* 0x000fe20003f2d000 */
[----:B------:R-:W-:Y:S01]  /*0810*/  @!P6 FMUL R18, R18, 0.5 ;  /* 0x3f0000001212e820 */ /* 0x000fe20000400000 */
[----:B------:R-:W-:Y:S02]  /*0820*/  IMAD.IADD R11, R6, 0x1, R7 ;  /* 0x00000001060b7824 */ /* 0x000fe400078e0207 */
[----:B--2---:R-:W-:Y:S01]  /*0830*/  @!P2 FMUL R16, R16, R16 ;  /* 0x000000101010a220 */ /* 0x004fe20000400000 */
[----:B------:R-:W-:Y:S01]  /*0840*/  FSETP.NEU.AND P2, PT, R5, -INF , PT ;  /* 0xff8000000500780b */ /* 0x000fe20003f4d000 */
[----:B------:R-:W2:Y:S01]  /*0850*/  LDC.64 R6, c[0x0][0x218] ;  /* 0x00008600ff067b82 */ /* 0x000ea20000000a00 */
[----:B------:R-:W4:Y:S01]  /*0860*/  MUFU.EX2 R18, R18 ;  /* 0x0000001200127308 */ /* 0x000f220000000800 */
[----:B------:R-:W-:Y:S01]  /*0870*/  FADD R15, R15, R16 ;  /* 0x000000100f0f7221 */ /* 0x000fe20000000000 */
[----:B-1----:R-:W-:-:S02]  /*0880*/  SEL R8, RZ, 0x4, !P2 ;  /* 0x00000004ff087807 */ /* 0x002fc40005000000 */
[----:B------:R-:W-:Y:S01]  /*0890*/  @!P5 FMUL R17, R17, 0.5 ;  /* 0x3f0000001111d820 */ /* 0x000fe20000400000 */
[----:B------:R-:W-:Y:S01]  /*08a0*/  FSETP.NEU.AND P2, PT, R14, -INF , PT ;  /* 0xff8000000e00780b */ /* 0x000fe20003f4d000 */
[----:B---3--:R-:W-:Y:S01]  /*08b0*/  @!P3 FMUL R12, R12, R12 ;  /* 0x0000000c0c0cb220 */ /* 0x008fe20000400000 */
[----:B------:R-:W1:Y:S01]  /*08c0*/  LDC.64 R4, c[0x0][0x220] ;  /* 0x00008800ff047b82 */ /* 0x000e620000000a00 */
[----:B------:R-:W3:Y:S01]  /*08d0*/  MUFU.EX2 R10, R10 ;  /* 0x0000000a000a7308 */ /* 0x000ee20000000800 */
[----:B------:R-:W-:Y:S01]  /*08e0*/  SEL R9, RZ, 0x7fff8, !P1 ;  /* 0x0007fff8ff097807 */ /* 0x000fe20004800000 */
[----:B------:R-:W-:Y:S01]  /*08f0*/  FADD R13, R13, R12 ;  /* 0x0000000c0d0d7221 */ /* 0x000fe20000000000 */
[----:B------:R-:W-:Y:S02]  /*0900*/  SEL R16, RZ, 0x7fff8, !P2 ;  /* 0x0007fff8ff107807 */ /* 0x000fe40005000000 */
[----:B------:R-:W-:Y:S02]  /*0910*/  LOP3.LUT R11, R11, 0x3, RZ, 0xc0, !PT ;  /* 0x000000030b0b7812 */ /* 0x000fe400078ec0ff */
[----:B------:R-:W-:Y:S01]  /*0920*/  IADD3 R16, R20, R16, R19 ;  /* 0x0000001014107210 */ /* 0x000fe20007ffe013 */
[----:B------:R-:W5:Y:S01]  /*0930*/  MUFU.EX2 R14, R17 ;  /* 0x00000011000e7308 */ /* 0x000f620000000800 */
[----:B------:R-:W-:Y:S01]  /*0940*/  IADD3 R8, R11, R9, R8 ;  /* 0x000000090b087210 */ /* 0x000fe20007ffe008 */
[----:B----4-:R-:W-:Y:S01]  /*0950*/  @!P6 FMUL R18, R18, R18 ;  /* 0x000000121212e220 */ /* 0x010fe20000400000 */
[----:B------:R-:W-:-:S02]  /*0960*/  LOP3.LUT P2, RZ, R16, 0xf, RZ, 0xc0, !PT ;  /* 0x0000000f10ff7812 */ /* 0x000fc4000784c0ff */
[----:B------:R-:W-:Y:S01]  /*0970*/  LOP3.LUT P1, RZ, R8, 0xf, RZ, 0xc0, !PT ;  /* 0x0000000f08ff7812 */ /* 0x000fe2000782c0ff */
[----:B------:R-:W-:Y:S01]  /*0980*/  FADD R15, R15, R18 ;  /* 0x000000120f0f7221 */ /* 0x000fe20000000000 */
[----:B---3--:R-:W-:Y:S01]  /*0990*/  @!P4 FMUL R10, R10, R10 ;  /* 0x0000000a0a0ac220 */ /* 0x008fe20000400000 */
[----:B--2---:R-:W-:Y:S01]  /*09a0*/  IMAD.WIDE R6, R0, 0x4, R6 ;  /* 0x0000000400067825 */ /* 0x004fe200078e0206 */
[----:B------:R-:W-:-:S03]  /*09b0*/  SEL R9, RZ, 0x1, !P1 ;  /* 0x00000001ff097807 */ /* 0x000fc60004800000 */
[----:B------:R-:W-:Y:S01]  /*09c0*/  FADD R12, R13, R10 ;  /* 0x0000000a0d0c7221 */ /* 0x000fe20000000000 */
[----:B------:R-:W-:Y:S01]  /*09d0*/  SEL R10, RZ, 0x100, !P2 ;  /* 0x00000100ff0a7807 */ /* 0x000fe20005000000 */
[----:B------:R2:W-:Y:S01]  /*09e0*/  @!P0 STG.E.64 desc[UR4][R6.64], R2 ;  /* 0x0000000206008986 */ /* 0x0005e2000c101b04 */
[----:B------:R-:W-:Y:S01]  /*09f0*/  IADD3 R8, P1, R0, UR6, RZ ;  /* 0x0000000600087c10 */ /* 0x000fe2000ff3e0ff */
[----:B-----5:R-:W-:Y:S01]  /*0a00*/  @!P5 FMUL R14, R14, R14 ;  /* 0x0000000e0e0ed220 */ /* 0x020fe20000400000 */
[----:B-1----:R-:W-:-:S04]  /*0a10*/  IMAD.WIDE R4, R0, 0x4, R4 ;  /* 0x0000000400047825 */ /* 0x002fc800078e0204 */
[----:B------:R-:W-:Y:S01]  /*0a20*/  FADD R13, R15, R14 ;  /* 0x0000000e0f0d7221 */ /* 0x000fe20000000000 */
[----:B------:R-:W-:Y:S01]  /*0a30*/  IMAD.IADD R11, R9, 0x1, R10 ;  /* 0x00000001090b7824 */ /* 0x000fe200078e020a */
[----:B------:R-:W-:-:S03]  /*0a40*/  LEA.HI.X.SX32 R9, R0, UR7, 0x1, P1 ;  /* 0x0000000700097c11 */ /* 0x000fc600088f0eff */
[----:B------:R2:W-:Y:S01]  /*0a50*/  @!P0 STG.E.64 desc[UR4][R4.64], R12 ;  /* 0x0000000c04008986 */ /* 0x0005e2000c101b04 */
[----:B------:R-:W-:Y:S05]  /*0a60*/  @P0 EXIT ;  /* 0x000000000000094d */ /* 0x000fea0003800000 */
[----:B------:R-:W-:Y:S01]  /*0a70*/  STG.E.U16 desc[UR4][R8.64], R11 ;  /* 0x0000000b08007986 */ /* 0x000fe2000c101504 */
[----:B------:R-:W-:Y:S05]  /*0a80*/  EXIT ;  /* 0x000000000000794d */ /* 0x000fea0003800000 */
.L_x_0:
[----:B------:R-:W-:-:S00]  /*0a90*/  BRA `(.L_x_0) ;  /* 0xfffffffc00fc7947 */ /* 0x000fc0000383ffff */
[----:B------:R-:W-:-:S00]  /*0aa0*/  NOP ;  /* 0x0000000000007918 */ /* 0x000fc00000000000 */
        /* <DEDUP_REMOVED lines=13> */
.L_x_1:


//--------------------- .nv.constant0.triton_poi_fused__safe_softmax_add_ones_scalar_tensor_tril_where_2 --------------------------
	.section	.nv.constant0.triton_poi_fused__safe_softmax_add_ones_scalar_tensor_tril_where_2,"a",@progbits
	.sectionflags	@""
	.align	4
.nv.constant0.triton_poi_fused__safe_softmax_add_ones_scalar_tensor_tril_where_2:
	.zero		564
